	.headerflags	@"EF_CUDA_TEXMODE_UNIFIED EF_CUDA_64BIT_ADDRESS EF_CUDA_ACCELERATORS EF_CUDA_SM90 EF_CUDA_VIRTUAL_SM(EF_CUDA_SM90)"
	.elftype	@"ET_EXEC"


//--------------------- .nv.info                  --------------------------
	.section	.nv.info,"",@"SHT_CUDA_INFO"
	.align	4


	//----- nvinfo : EIATTR_REGCOUNT
	.align		4
        /*0000*/ 	.byte	0x04, 0x2f
        /*0002*/ 	.short	(.L_1 - .L_0)
	.align		4
.L_0:
        /*0004*/ 	.word	index@(triton_poi_fused__unsafe_index_add_convolution_mul_sigmoid_sub_146)
        /*0008*/ 	.word	0x00000020


	//----- nvinfo : EIATTR_MIN_STACK_SIZE
	.align		4
.L_1:
        /*000c*/ 	.byte	0x04, 0x12
        /*000e*/ 	.short	(.L_3 - .L_2)
	.align		4
.L_2:
        /*0010*/ 	.word	index@(triton_poi_fused__unsafe_index_add_convolution_mul_sigmoid_sub_146)
        /*0014*/ 	.word	0x00000000


	//----- nvinfo : EIATTR_FRAME_SIZE
	.align		4
.L_3:
        /*0018*/ 	.byte	0x04, 0x11
        /*001a*/ 	.short	(.L_5 - .L_4)
	.align		4
.L_4:
        /*001c*/ 	.word	index@(triton_poi_fused__unsafe_index_add_convolution_mul_sigmoid_sub_146)
        /*0020*/ 	.word	0x00000000


	//----- nvinfo : EIATTR_MIN_STACK_SIZE
	.align		4
.L_5:
        /*0024*/ 	.byte	0x04, 0x12
        /*0026*/ 	.short	(.L_7 - .L_6)
	.align		4
.L_6:
        /*0028*/ 	.word	index@(triton_poi_fused__unsafe_index_add_convolution_mul_sigmoid_sub_146)
        /*002c*/ 	.word	0x00000000
.L_7:


//--------------------- .nv.info.triton_poi_fused__unsafe_index_add_convolution_mul_sigmoid_sub_146 --------------------------
	.section	.nv.info.triton_poi_fused__unsafe_index_add_convolution_mul_sigmoid_sub_146,"",@"SHT_CUDA_INFO"
	.sectionflags	@""
	.align	4


	//----- nvinfo : EIATTR_CUDA_API_VERSION
	.align		4
        /*0000*/ 	.byte	0x04, 0x37
        /*0002*/ 	.short	(.L_9 - .L_8)
.L_8:
        /*0004*/ 	.word	0x0000007c


	//----- nvinfo : EIATTR_KPARAM_INFO
	.align		4
.L_9:
        /*0008*/ 	.byte	0x04, 0x17
        /*000a*/ 	.short	(.L_11 - .L_10)
.L_10:
        /*000c*/ 	.word	0x00000000
        /*0010*/ 	.short	0x0009
        /*0012*/ 	.short	0x0048
        /*0014*/ 	.byte	0x00, 0xf0, 0x11, 0x00


	//----- nvinfo : EIATTR_KPARAM_INFO
	.align		4
.L_11:
        /*0018*/ 	.byte	0x04, 0x17
        /*001a*/ 	.short	(.L_13 - .L_12)
.L_12:
        /*001c*/ 	.word	0x00000000
        /*0020*/ 	.short	0x0008
        /*0022*/ 	.short	0x0040
        /*0024*/ 	.byte	0x00, 0xf4, 0x21, 0x00


	//----- nvinfo : EIATTR_KPARAM_INFO
	.align		4
.L_13:
        /*0028*/ 	.byte	0x04, 0x17
        /*002a*/ 	.short	(.L_15 - .L_14)
.L_14:
        /*002c*/ 	.word	0x00000000
        /*0030*/ 	.short	0x0007
        /*0032*/ 	.short	0x0038
        /*0034*/ 	.byte	0x00, 0xf4, 0x21, 0x00


	//----- nvinfo : EIATTR_KPARAM_INFO
	.align		4
.L_15:
        /*0038*/ 	.byte	0x04, 0x17
        /*003a*/ 	.short	(.L_17 - .L_16)
.L_16:
        /*003c*/ 	.word	0x00000000
        /*0040*/ 	.short	0x0006
        /*0042*/ 	.short	0x0030
        /*0044*/ 	.byte	0x00, 0xf4, 0x21, 0x00


	//----- nvinfo : EIATTR_KPARAM_INFO
	.align		4
.L_17:
        /*0048*/ 	.byte	0x04, 0x17
        /*004a*/ 	.short	(.L_19 - .L_18)
.L_18:
        /*004c*/ 	.word	0x00000000
        /*0050*/ 	.short	0x0005
        /*0052*/ 	.short	0x0028
        /*0054*/ 	.byte	0x00, 0xf4, 0x21, 0x00


	//----- nvinfo : EIATTR_KPARAM_INFO
	.align		4
.L_19:
        /*0058*/ 	.byte	0x04, 0x17
        /*005a*/ 	.short	(.L_21 - .L_20)
.L_20:
        /*005c*/ 	.word	0x00000000
        /*0060*/ 	.short	0x0004
        /*0062*/ 	.short	0x0020
        /*0064*/ 	.byte	0x00, 0xf4, 0x21, 0x00


	//----- nvinfo : EIATTR_KPARAM_INFO
	.align		4
.L_21:
        /*0068*/ 	.byte	0x04, 0x17
        /*006a*/ 	.short	(.L_23 - .L_22)
.L_22:
        /*006c*/ 	.word	0x00000000
        /*0070*/ 	.short	0x0003
        /*0072*/ 	.short	0x0018
        /*0074*/ 	.byte	0x00, 0xf4, 0x21, 0x00


	//----- nvinfo : EIATTR_KPARAM_INFO
	.align		4
.L_23:
        /*0078*/ 	.byte	0x04, 0x17
        /*007a*/ 	.short	(.L_25 - .L_24)
.L_24:
        /*007c*/ 	.word	0x00000000
        /*0080*/ 	.short	0x0002
        /*0082*/ 	.short	0x0010
        /*0084*/ 	.byte	0x00, 0xf4, 0x21, 0x00


	//----- nvinfo : EIATTR_KPARAM_INFO
	.align		4
.L_25:
        /*0088*/ 	.byte	0x04, 0x17
        /*008a*/ 	.short	(.L_27 - .L_26)
.L_26:
        /*008c*/ 	.word	0x00000000
        /*0090*/ 	.short	0x0001
        /*0092*/ 	.short	0x0008
        /*0094*/ 	.byte	0x00, 0xf4, 0x21, 0x00


	//----- nvinfo : EIATTR_KPARAM_INFO
	.align		4
.L_27:
        /*0098*/ 	.byte	0x04, 0x17
        /*009a*/ 	.short	(.L_29 - .L_28)
.L_28:
        /*009c*/ 	.word	0x00000000
        /*00a0*/ 	.short	0x0000
        /*00a2*/ 	.short	0x0000
        /*00a4*/ 	.byte	0x00, 0xf4, 0x21, 0x00


	//----- nvinfo : EIATTR_SPARSE_MMA_MASK
	.align		4
.L_29:
        /*00a8*/ 	.byte	0x03, 0x50
        /*00aa*/ 	.short	0x0000


	//----- nvinfo : EIATTR_MAXREG_COUNT
	.align		4
        /*00ac*/ 	.byte	0x03, 0x1b
        /*00ae*/ 	.short	0x00ff


	//----- nvinfo : EIATTR_EXIT_INSTR_OFFSETS
	.align		4
        /*00b0*/ 	.byte	0x04, 0x1c
        /*00b2*/ 	.short	(.L_31 - .L_30)


	//   ....[0]....
.L_30:
        /*00b4*/ 	.word	0x000009d0


	//----- nvinfo : EIATTR_REQNTID
	.align		4
.L_31:
        /*00b8*/ 	.byte	0x04, 0x10
        /*00ba*/ 	.short	(.L_33 - .L_32)
.L_32:
        /*00bc*/ 	.word	0x00000080
        /*00c0*/ 	.word	0x00000001
        /*00c4*/ 	.word	0x00000001


	//----- nvinfo : EIATTR_CBANK_PARAM_SIZE
	.align		4
.L_33:
        /*00c8*/ 	.byte	0x03, 0x19
        /*00ca*/ 	.short	0x004c


	//----- nvinfo : EIATTR_PARAM_CBANK
	.align		4
        /*00cc*/ 	.byte	0x04, 0x0a
        /*00ce*/ 	.short	(.L_35 - .L_34)
	.align		4
.L_34:
        /*00d0*/ 	.word	index@(.nv.constant0.triton_poi_fused__unsafe_index_add_convolution_mul_sigmoid_sub_146)
        /*00d4*/ 	.short	0x0210
        /*00d6*/ 	.short	0x004c


	//----- nvinfo : EIATTR_SW_WAR
	.align		4
.L_35:
        /*00d8*/ 	.byte	0x04, 0x36
        /*00da*/ 	.short	(.L_37 - .L_36)
.L_36:
        /*00dc*/ 	.word	0x00000008
.L_37:


//--------------------- .nv.callgraph             --------------------------
	.section	.nv.callgraph,"",@"SHT_CUDA_CALLGRAPH"
	.align	4
	.sectionentsize	8
	.align		4
        /*0000*/ 	.word	0x00000000
	.align		4
        /*0004*/ 	.word	0xffffffff
	.align		4
        /*0008*/ 	.word	0x00000000
	.align		4
        /*000c*/ 	.word	0xfffffffe
	.align		4
        /*0010*/ 	.word	0x00000000
	.align		4
        /*0014*/ 	.word	0xfffffffd
	.align		4
        /*0018*/ 	.word	0x00000000
	.align		4
        /*001c*/ 	.word	0xfffffffc


//--------------------- .text.triton_poi_fused__unsafe_index_add_convolution_mul_sigmoid_sub_146 --------------------------
	.section	.text.triton_poi_fused__unsafe_index_add_convolution_mul_sigmoid_sub_146,"ax",@progbits
	.align	128
        .global         triton_poi_fused__unsafe_index_add_convolution_mul_sigmoid_sub_146
        .type           triton_poi_fused__unsafe_index_add_convolution_mul_sigmoid_sub_146,@function
        .size           triton_poi_fused__unsafe_index_add_convolution_mul_sigmoid_sub_146,(.L_x_1 - triton_poi_fused__unsafe_index_add_convolution_mul_sigmoid_sub_146)
        .other          triton_poi_fused__unsafe_index_add_convolution_mul_sigmoid_sub_146,@"STO_CUDA_ENTRY STV_DEFAULT"
triton_poi_fused__unsafe_index_add_convolution_mul_sigmoid_sub_146:
.text.triton_poi_fused__unsafe_index_add_convolution_mul_sigmoid_sub_146:
[----:B------:R-:W-:Y:S01]  /*0000*/  LDC R1, c[0x0][0x28] ;  /* 0x00000a00ff017b82 */ /* 0x000fe20000000800 */
[----:B------:R-:W1:Y:S07]  /*0010*/  S2R R0, SR_TID.X ;  /* 0x0000000000007919 */ /* 0x000e6e0000002100 */
[----:B------:R-:W2:Y:S01]  /*0020*/  LDC.64 R16, c[0x0][0x218] ;  /* 0x00008600ff107b82 */ /* 0x000ea20000000a00 */
[----:B------:R-:W-:Y:S01]  /*0030*/  ULDC.64 UR4, c[0x0][0x208] ;  /* 0x0000820000047ab9 */ /* 0x000fe20000000a00 */
[----:B------:R-:W-:Y:S01]  /*0040*/  ULDC.64 UR6, c[0x0][0x228] ;  /* 0x00008a0000067ab9 */ /* 0x000fe20000000a00 */
[----:B------:R-:W3:Y:S05]  /*0050*/  S2R R3, SR_CTAID.X ;  /* 0x0000000000037919 */ /* 0x000eea0000002500 */
[----:B------:R-:W4:Y:S08]  /*0060*/  LDC.64 R12, c[0x0][0x220] ;  /* 0x00008800ff0c7b82 */ /* 0x000f300000000a00 */
[----:B------:R-:W5:Y:S01]  /*0070*/  LDC.64 R8, c[0x0][0x238] ;  /* 0x00008e00ff087b82 */ /* 0x000f620000000a00 */
[----:B-1----:R-:W-:-:S05]  /*0080*/  IMAD.SHL.U32 R0, R0, 0x2, RZ ;  /* 0x0000000200007824 */ /* 0x002fca00078e00ff */
[----:B------:R-:W-:-:S05]  /*0090*/  LOP3.LUT R0, R0, 0xfe, RZ, 0xc0, !PT ;  /* 0x000000fe00007812 */ /* 0x000fca00078ec0ff */
[----:B---3--:R-:W-:-:S05]  /*00a0*/  IMAD R0, R3, 0x100, R0 ;  /* 0x0000010003007824 */ /* 0x008fca00078e0200 */
[----:B------:R-:W-:-:S04]  /*00b0*/  SHF.R.S32.HI R5, RZ, 0x1f, R0 ;  /* 0x0000001fff057819 */ /* 0x000fc80000011400 */
[----:B------:R-:W-:-:S04]  /*00c0*/  LEA.HI R6, R5, R0, RZ, 0x6 ;  /* 0x0000000005067211 */ /* 0x000fc800078f30ff */
[----:B------:R-:W-:-:S04]  /*00d0*/  SHF.R.S32.HI R2, RZ, 0x6, R6 ;  /* 0x00000006ff027819 */ /* 0x000fc80000011406 */
[----:B------:R-:W-:-:S04]  /*00e0*/  LEA.HI R4, R2, R2, RZ, 0x6 ;  /* 0x0000000202047211 */ /* 0x000fc800078f30ff */
[----:B------:R-:W-:Y:S02]  /*00f0*/  LOP3.LUT R7, R4, 0xffffffc0, RZ, 0xc0, !PT ;  /* 0xffffffc004077812 */ /* 0x000fe400078ec0ff */
[----:B------:R-:W1:Y:S02]  /*0100*/  LDC.64 R4, c[0x0][0x248] ;  /* 0x00009200ff047b82 */ /* 0x000e640000000a00 */
[----:B------:R-:W-:Y:S02]  /*0110*/  IADD3 R2, R2, -R7, RZ ;  /* 0x8000000702027210 */ /* 0x000fe40007ffe0ff */
[----:B------:R-:W-:-:S03]  /*0120*/  LOP3.LUT R7, R6, 0xffffffc0, RZ, 0xc0, !PT ;  /* 0xffffffc006077812 */ /* 0x000fc600078ec0ff */
[----:B--2---:R-:W-:-:S06]  /*0130*/  IMAD.WIDE R16, R2, 0x8, R16 ;  /* 0x0000000802107825 */ /* 0x004fcc00078e0210 */
[----:B------:R-:W2:Y:S01]  /*0140*/  LDG.E.EL.64 R16, desc[UR4][R16.64] ;  /* 0x0000000410107981 */ /* 0x000ea2000c2e1b00 */
[----:B------:R-:W-:-:S04]  /*0150*/  IMAD.IADD R6, R0, 0x1, -R7 ;  /* 0x0000000100067824 */ /* 0x000fc800078e0a07 */
[----:B----4-:R-:W-:-:S04]  /*0160*/  IMAD.WIDE R12, R6, 0x8, R12 ;  /* 0x00000008060c7825 */ /* 0x010fc800078e020c */
[----:B-1----:R-:W-:Y:S02]  /*0170*/  IMAD.WIDE R4, R2, 0x8, R4 ;  /* 0x0000000802047825 */ /* 0x002fe400078e0204 */
[----:B------:R-:W3:Y:S04]  /*0180*/  LDG.E.EL.128 R12, desc[UR4][R12.64] ;  /* 0x000000040c0c7981 */ /* 0x000ee8000c2e1d00 */
[----:B------:R-:W4:Y:S01]  /*0190*/  LDG.E.EL.64 R4, desc[UR4][R4.64] ;  /* 0x0000000404047981 */ /* 0x000f22000c2e1b00 */
[----:B-----5:R-:W-:-:S06]  /*01a0*/  IMAD.WIDE R8, R6, 0x8, R8 ;  /* 0x0000000806087825 */ /* 0x020fcc00078e0208 */
[----:B------:R-:W5:Y:S01]  /*01b0*/  LDG.E.EL.128 R8, desc[UR4][R8.64] ;  /* 0x0000000408087981 */ /* 0x000f62000c2e1d00 */
[----:B------:R-:W-:-:S04]  /*01c0*/  SHF.R.S32.HI R3, RZ, 0x17, R3 ;  /* 0x00000017ff037819 */ /* 0x000fc80000011403 */
[----:B------:R-:W-:Y:S02]  /*01d0*/  SGXT R3, R3, 0x1 ;  /* 0x000000010303781a */ /* 0x000fe40000000200 */
[----:B--2---:R-:W-:-:S04]  /*01e0*/  SHF.R.U32.HI R7, RZ, 0x1e, R17 ;  /* 0x0000001eff077819 */ /* 0x004fc80000011611 */
[----:B------:R-:W-:-:S04]  /*01f0*/  LOP3.LUT R7, R7, 0x2, RZ, 0xc0, !PT ;  /* 0x0000000207077812 */ /* 0x000fc800078ec0ff */
[----:B------:R-:W-:Y:S02]  /*0200*/  IADD3 R18, P0, R16, R7, RZ ;  /* 0x0000000710127210 */ /* 0x000fe40007f1e0ff */
[----:B---3--:R-:W-:-:S03]  /*0210*/  LEA R19, P1, R14, UR6, 0x2 ;  /* 0x000000060e137c11 */ /* 0x008fc6000f8210ff */
[----:B------:R-:W-:Y:S01]  /*0220*/  IMAD.X R17, RZ, RZ, R17, P0 ;  /* 0x000000ffff117224 */ /* 0x000fe200000e0611 */
[C---:B------:R-:W-:Y:S02]  /*0230*/  LEA R22, P0, R12.reuse, UR6, 0x2 ;  /* 0x000000060c167c11 */ /* 0x040fe4000f8010ff */
[----:B------:R-:W-:Y:S02]  /*0240*/  SHF.R.U32.HI R25, RZ, 0x1c, R13 ;  /* 0x0000001cff197819 */ /* 0x000fe4000001160d */
[----:B----4-:R-:W-:Y:S02]  /*0250*/  SHF.R.U32.HI R16, RZ, 0x1e, R5 ;  /* 0x0000001eff107819 */ /* 0x010fe40000011605 */
[----:B------:R-:W-:Y:S02]  /*0260*/  LEA.HI.X R12, R12, UR7, R13, 0x2, P0 ;  /* 0x000000070c0c7c11 */ /* 0x000fe400080f140d */
[----:B------:R-:W-:Y:S02]  /*0270*/  SHF.R.U32.HI R20, RZ, 0x1c, R15 ;  /* 0x0000001cff147819 */ /* 0x000fe4000001160f */
[----:B------:R-:W-:-:S02]  /*0280*/  LOP3.LUT R13, R16, 0x2, RZ, 0xc0, !PT ;  /* 0x00000002100d7812 */ /* 0x000fc400078ec0ff */
[----:B------:R-:W-:Y:S02]  /*0290*/  LEA.HI.X R7, R14, UR7, R15, 0x2, P1 ;  /* 0x000000070e077c11 */ /* 0x000fe400088f140f */
[----:B------:R-:W-:Y:S02]  /*02a0*/  LOP3.LUT R14, R20, 0x8, RZ, 0xc0, !PT ;  /* 0x00000008140e7812 */ /* 0x000fe400078ec0ff */
[----:B------:R-:W-:Y:S02]  /*02b0*/  LOP3.LUT R25, R25, 0x8, RZ, 0xc0, !PT ;  /* 0x0000000819197812 */ /* 0x000fe400078ec0ff */
[----:B------:R-:W-:Y:S02]  /*02c0*/  IADD3 R20, P2, R4, R13, RZ ;  /* 0x0000000d04147210 */ /* 0x000fe40007f5e0ff */
[----:B------:R-:W-:Y:S02]  /*02d0*/  IADD3 R19, P1, R14, R19, RZ ;  /* 0x000000130e137210 */ /* 0x000fe40007f3e0ff */
[----:B------:R-:W-:-:S02]  /*02e0*/  IADD3 R25, P0, R25, R22, RZ ;  /* 0x0000001619197210 */ /* 0x000fc40007f1e0ff */
[----:B------:R-:W-:Y:S01]  /*02f0*/  IADD3.X R13, RZ, R5, RZ, P2, !PT ;  /* 0x00000005ff0d7210 */ /* 0x000fe200017fe4ff */
[----:B------:R-:W-:Y:S01]  /*0300*/  IMAD.X R7, RZ, RZ, R7, P1 ;  /* 0x000000ffff077224 */ /* 0x000fe200008e0607 */
[C---:B------:R-:W-:Y:S01]  /*0310*/  SHF.L.U64.HI R4, R18.reuse, 0x3, R17 ;  /* 0x0000000312047819 */ /* 0x040fe20000010211 */
[----:B------:R-:W-:Y:S01]  /*0320*/  IMAD.X R12, RZ, RZ, R12, P0 ;  /* 0x000000ffff0c7224 */ /* 0x000fe200000e060c */
[----:B------:R-:W-:Y:S02]  /*0330*/  LEA.HI R5, R3, R0, RZ, 0xc ;  /* 0x0000000003057211 */ /* 0x000fe400078f60ff */
[----:B------:R-:W-:Y:S02]  /*0340*/  SHF.L.U32 R18, R18, 0x3, RZ ;  /* 0x0000000312127819 */ /* 0x000fe400000006ff */
[----:B------:R-:W-:Y:S02]  /*0350*/  SHF.L.U64.HI R3, R20, 0x3, R13 ;  /* 0x0000000314037819 */ /* 0x000fe4000001020d */
[----:B------:R-:W-:-:S02]  /*0360*/  IADD3 R14, P1, R19, R18, RZ ;  /* 0x00000012130e7210 */ /* 0x000fc40007f3e0ff */
[----:B------:R-:W-:Y:S02]  /*0370*/  SHF.R.S32.HI R5, RZ, 0xc, R5 ;  /* 0x0000000cff057819 */ /* 0x000fe40000011405 */
[----:B------:R-:W-:Y:S02]  /*0380*/  SHF.L.U32 R20, R20, 0x3, RZ ;  /* 0x0000000314147819 */ /* 0x000fe400000006ff */
[----:B------:R-:W-:Y:S01]  /*0390*/  IADD3 R16, P0, R18, R25, RZ ;  /* 0x0000001912107210 */ /* 0x000fe20007f1e0ff */
[----:B------:R-:W-:Y:S01]  /*03a0*/  IMAD.SHL.U32 R5, R5, 0x4, RZ ;  /* 0x0000000405057824 */ /* 0x000fe200078e00ff */
[----:B------:R-:W-:Y:S02]  /*03b0*/  IADD3.X R15, R7, R4, RZ, P1, !PT ;  /* 0x00000004070f7210 */ /* 0x000fe40000ffe4ff */
[----:B-----5:R-:W-:Y:S01]  /*03c0*/  SHF.R.U32.HI R21, RZ, 0x1c, R9 ;  /* 0x0000001cff157819 */ /* 0x020fe20000011609 */
[----:B------:R-:W-:Y:S01]  /*03d0*/  IMAD.X R17, R4, 0x1, R12, P0 ;  /* 0x0000000104117824 */ /* 0x000fe200000e060c */
[----:B------:R-:W-:Y:S01]  /*03e0*/  IADD3 R24, P2, R20, R25, RZ ;  /* 0x0000001914187210 */ /* 0x000fe20007f5e0ff */
[----:B------:R-:W-:Y:S01]  /*03f0*/  IMAD.WIDE R14, R5, 0x4, R14 ;  /* 0x00000004050e7825 */ /* 0x000fe200078e020e */
[----:B------:R-:W-:-:S02]  /*0400*/  SHF.R.U32.HI R26, RZ, 0x1c, R11 ;  /* 0x0000001cff1a7819 */ /* 0x000fc4000001160b */
[----:B------:R-:W-:Y:S01]  /*0410*/  LEA R28, P0, R8, UR6, 0x2 ;  /* 0x00000006081c7c11 */ /* 0x000fe2000f8010ff */
[----:B------:R-:W-:Y:S01]  /*0420*/  IMAD.WIDE R16, R5, 0x4, R16 ;  /* 0x0000000405107825 */ /* 0x000fe200078e0210 */
[----:B------:R-:W-:Y:S01]  /*0430*/  LOP3.LUT R21, R21, 0x8, RZ, 0xc0, !PT ;  /* 0x0000000815157812 */ /* 0x000fe200078ec0ff */
[----:B------:R1:W2:Y:S01]  /*0440*/  LDG.E.EL R23, desc[UR4][R14.64] ;  /* 0x000000040e177981 */ /* 0x0002a2000c2e1900 */
[----:B------:R-:W-:Y:S02]  /*0450*/  IADD3.X R25, R3, R12, RZ, P2, !PT ;  /* 0x0000000c03197210 */ /* 0x000fe400017fe4ff */
[----:B------:R-:W3:Y:S01]  /*0460*/  LDC.64 R12, c[0x0][0x230] ;  /* 0x00008c00ff0c7b82 */ /* 0x000ee20000000a00 */
[----:B------:R-:W-:Y:S01]  /*0470*/  LEA R27, P2, R10, UR6, 0x2 ;  /* 0x000000060a1b7c11 */ /* 0x000fe2000f8410ff */
[----:B------:R4:W5:Y:S01]  /*0480*/  LDG.E.EL R22, desc[UR4][R16.64] ;  /* 0x0000000410167981 */ /* 0x000962000c2e1900 */
[----:B------:R-:W-:Y:S01]  /*0490*/  LOP3.LUT R26, R26, 0x8, RZ, 0xc0, !PT ;  /* 0x000000081a1a7812 */ /* 0x000fe200078ec0ff */
[----:B------:R-:W-:Y:S01]  /*04a0*/  IMAD.WIDE R24, R5, 0x4, R24 ;  /* 0x0000000405187825 */ /* 0x000fe200078e0218 */
[----:B------:R-:W-:-:S02]  /*04b0*/  LEA.HI.X R29, R8, UR7, R9, 0x2, P0 ;  /* 0x00000007081d7c11 */ /* 0x000fc400080f1409 */
[----:B------:R-:W-:Y:S01]  /*04c0*/  IADD3 R21, P1, R21, R28, RZ ;  /* 0x0000001c15157210 */ /* 0x000fe20007f3e0ff */
[----:B------:R-:W3:Y:S01]  /*04d0*/  LDC.64 R8, c[0x0][0x240] ;  /* 0x00009000ff087b82 */ /* 0x000ee20000000a00 */
[----:B------:R-:W-:Y:S01]  /*04e0*/  LEA.HI.X R11, R10, UR7, R11, 0x2, P2 ;  /* 0x000000070a0b7c11 */ /* 0x000fe200090f140b */
[----:B------:R-:W2:Y:S01]  /*04f0*/  LDG.E.EL R24, desc[UR4][R24.64] ;  /* 0x0000000418187981 */ /* 0x000ea2000c2e1900 */
[----:B-1----:R-:W-:Y:S01]  /*0500*/  IADD3 R15, P0, R26, R27, RZ ;  /* 0x0000001b1a0f7210 */ /* 0x002fe20007f1e0ff */
[----:B----4-:R-:W-:Y:S01]  /*0510*/  IMAD.X R17, RZ, RZ, R29, P1 ;  /* 0x000000ffff117224 */ /* 0x010fe200008e061d */
[----:B------:R-:W-:Y:S02]  /*0520*/  IADD3 R14, P1, R21, R18, RZ ;  /* 0x00000012150e7210 */ /* 0x000fe40007f3e0ff */
[----:B------:R-:W-:Y:S01]  /*0530*/  IADD3 R16, P4, R20, R21, RZ ;  /* 0x0000001514107210 */ /* 0x000fe20007f9e0ff */
[----:B------:R-:W1:Y:S01]  /*0540*/  LDC.64 R26, c[0x0][0x250] ;  /* 0x00009400ff1a7b82 */ /* 0x000e620000000a00 */
[----:B------:R-:W-:-:S02]  /*0550*/  IADD3 R10, P3, R20, R19, RZ ;  /* 0x00000013140a7210 */ /* 0x000fc40007f7e0ff */
[----:B------:R-:W-:Y:S02]  /*0560*/  IADD3 R18, P2, R15, R18, RZ ;  /* 0x000000120f127210 */ /* 0x000fe40007f5e0ff */
[----:B------:R-:W-:Y:S02]  /*0570*/  IADD3.X R21, RZ, R11, RZ, P0, !PT ;  /* 0x0000000bff157210 */ /* 0x000fe400007fe4ff */
[----:B------:R-:W-:Y:S01]  /*0580*/  IADD3 R20, P5, R20, R15, RZ ;  /* 0x0000000f14147210 */ /* 0x000fe20007fbe0ff */
[C---:B------:R-:W-:Y:S01]  /*0590*/  IMAD.X R11, R3.reuse, 0x1, R7, P3 ;  /* 0x00000001030b7824 */ /* 0x040fe200018e0607 */
[----:B------:R-:W-:Y:S01]  /*05a0*/  IADD3.X R15, R17, R4, RZ, P1, !PT ;  /* 0x00000004110f7210 */ /* 0x000fe20000ffe4ff */
[C---:B------:R-:W-:Y:S01]  /*05b0*/  IMAD.X R17, R3.reuse, 0x1, R17, P4 ;  /* 0x0000000103117824 */ /* 0x040fe200020e0611 */
[----:B------:R-:W-:Y:S01]  /*05c0*/  IADD3.X R19, R21, R4, RZ, P2, !PT ;  /* 0x0000000415137210 */ /* 0x000fe200017fe4ff */
[----:B------:R-:W-:Y:S01]  /*05d0*/  IMAD.X R21, R3, 0x1, R21, P5 ;  /* 0x0000000103157824 */ /* 0x000fe200028e0615 */
[----:B---3--:R-:W5:Y:S01]  /*05e0*/  LDG.E R13, desc[UR4][R12.64] ;  /* 0x000000040c0d7981 */ /* 0x008f62000c1e1900 */
[----:B------:R-:W-:-:S04]  /*05f0*/  IMAD.WIDE R14, R5, 0x4, R14 ;  /* 0x00000004050e7825 */ /* 0x000fc800078e020e */
[C---:B------:R-:W-:Y:S02]  /*0600*/  IMAD.WIDE R16, R5.reuse, 0x4, R16 ;  /* 0x0000000405107825 */ /* 0x040fe400078e0210 */
[----:B------:R-:W3:Y:S02]  /*0610*/  LDG.E.EL R14, desc[UR4][R14.64] ;  /* 0x000000040e0e7981 */ /* 0x000ee4000c2e1900 */
[C---:B------:R-:W-:Y:S02]  /*0620*/  IMAD.WIDE R10, R5.reuse, 0x4, R10 ;  /* 0x00000004050a7825 */ /* 0x040fe400078e020a */
[----:B------:R-:W4:Y:S02]  /*0630*/  LDG.E.EL R16, desc[UR4][R16.64] ;  /* 0x0000000410107981 */ /* 0x000f24000c2e1900 */
[C---:B------:R-:W-:Y:S02]  /*0640*/  IMAD.WIDE R18, R5.reuse, 0x4, R18 ;  /* 0x0000000405127825 */ /* 0x040fe400078e0212 */
[----:B------:R-:W4:Y:S02]  /*0650*/  LDG.E.EL R10, desc[UR4][R10.64] ;  /* 0x000000040a0a7981 */ /* 0x000f24000c2e1900 */
[----:B------:R-:W-:-:S02]  /*0660*/  IMAD.WIDE R20, R5, 0x4, R20 ;  /* 0x0000000405147825 */ /* 0x000fc400078e0214 */
[----:B------:R-:W4:Y:S02]  /*0670*/  LDG.E.EL R18, desc[UR4][R18.64] ;  /* 0x0000000412127981 */ /* 0x000f24000c2e1900 */
[----:B0-----:R-:W-:Y:S02]  /*0680*/  IMAD.WIDE R8, R6, 0x4, R8 ;  /* 0x0000000406087825 */ /* 0x001fe400078e0208 */
[----:B------:R-:W4:Y:S02]  /*0690*/  LDG.E.EL R20, desc[UR4][R20.64] ;  /* 0x0000000414147981 */ /* 0x000f24000c2e1900 */
[----:B-1----:R-:W-:Y:S02]  /*06a0*/  IMAD.WIDE R2, R2, 0x4, R26 ;  /* 0x0000000402027825 */ /* 0x002fe400078e021a */
[----:B------:R-:W4:Y:S04]  /*06b0*/  LDG.E.EL.64 R8, desc[UR4][R8.64] ;  /* 0x0000000408087981 */ /* 0x000f28000c2e1b00 */
[----:B------:R-:W4:Y:S01]  /*06c0*/  LDG.E.EL R2, desc[UR4][R2.64] ;  /* 0x0000000402027981 */ /* 0x000f22000c2e1900 */
[C---:B-----5:R-:W-:Y:S01]  /*06d0*/  FADD R5, R13.reuse, R22 ;  /* 0x000000160d057221 */ /* 0x060fe20000000000 */
[C---:B--2---:R-:W-:Y:S01]  /*06e0*/  FADD R7, R13.reuse, R24 ;  /* 0x000000180d077221 */ /* 0x044fe20000000000 */
[C---:B------:R-:W-:Y:S01]  /*06f0*/  FADD R4, R13.reuse, R23 ;  /* 0x000000170d047221 */ /* 0x040fe20000000000 */
[C---:B---3--:R-:W-:Y:S01]  /*0700*/  FADD R14, R13.reuse, R14 ;  /* 0x0000000e0d0e7221 */ /* 0x048fe20000000000 */
[C---:B----4-:R-:W-:Y:S01]  /*0710*/  FADD R16, R13.reuse, R16 ;  /* 0x000000100d107221 */ /* 0x050fe20000000000 */
[C---:B------:R-:W-:Y:S01]  /*0720*/  FADD R10, R13.reuse, R10 ;  /* 0x0000000a0d0a7221 */ /* 0x040fe20000000000 */
[----:B------:R-:W-:Y:S01]  /*0730*/  FADD R11, R13, R18 ;  /* 0x000000120d0b7221 */ /* 0x000fe20000000000 */
[----:B------:R-:W-:Y:S01]  /*0740*/  FADD R14, -R5, R14 ;  /* 0x0000000e050e7221 */ /* 0x000fe20000000100 */
[----:B------:R-:W-:Y:S01]  /*0750*/  FADD R13, R13, R20 ;  /* 0x000000140d0d7221 */ /* 0x000fe20000000000 */
[----:B------:R-:W-:Y:S01]  /*0760*/  FADD R16, -R7, R16 ;  /* 0x0000001007107221 */ /* 0x000fe20000000100 */
[----:B------:R-:W-:-:S02]  /*0770*/  FADD R11, -R4, R11 ;  /* 0x0000000b040b7221 */ /* 0x000fc40000000100 */
[----:B------:R-:W-:Y:S01]  /*0780*/  FADD R13, -R10, R13 ;  /* 0x0000000d0a0d7221 */ /* 0x000fe20000000100 */
[C---:B------:R-:W-:Y:S01]  /*0790*/  FFMA R5, R8.reuse, R14, R5 ;  /* 0x0000000e08057223 */ /* 0x040fe20000000005 */
[----:B------:R-:W-:Y:S01]  /*07a0*/  FFMA R16, R8, R16, R7 ;  /* 0x0000001008107223 */ /* 0x000fe20000000007 */
[C---:B------:R-:W-:Y:S01]  /*07b0*/  FFMA R11, R9.reuse, R11, R4 ;  /* 0x0000000b090b7223 */ /* 0x040fe20000000004 */
[----:B------:R-:W-:Y:S02]  /*07c0*/  FFMA R10, R9, R13, R10 ;  /* 0x0000000d090a7223 */ /* 0x000fe4000000000a */
[----:B------:R-:W-:Y:S02]  /*07d0*/  FADD R16, -R5, R16 ;  /* 0x0000001005107221 */ /* 0x000fe40000000100 */
[----:B------:R-:W-:Y:S02]  /*07e0*/  FADD R10, -R11, R10 ;  /* 0x0000000a0b0a7221 */ /* 0x000fe40000000100 */
[----:B------:R-:W-:-:S02]  /*07f0*/  FFMA R16, R2, R16, R5 ;  /* 0x0000001002107223 */ /* 0x000fc40000000005 */
[----:B------:R-:W-:Y:S02]  /*0800*/  FFMA R10, R2, R10, R11 ;  /* 0x0000000a020a7223 */ /* 0x000fe4000000000b */
[----:B------:R-:W-:Y:S02]  /*0810*/  FADD R16, RZ, -R16 ;  /* 0x80000010ff107221 */ /* 0x000fe40000000000 */
[----:B------:R-:W-:Y:S02]  /*0820*/  FADD R10, RZ, -R10 ;  /* 0x8000000aff0a7221 */ /* 0x000fe40000000000 */
[----:B------:R-:W-:Y:S02]  /*0830*/  FMUL R16, R16, 1.4426950216293334961 ;  /* 0x3fb8aa3b10107820 */ /* 0x000fe40000400000 */
[----:B------:R-:W-:-:S03]  /*0840*/  FMUL R10, R10, 1.4426950216293334961 ;  /* 0x3fb8aa3b0a0a7820 */ /* 0x000fc60000400000 */
[----:B------:R-:W-:Y:S02]  /*0850*/  FSETP.GEU.AND P0, PT, R16, -126, PT ;  /* 0xc2fc00001000780b */ /* 0x000fe40003f0e000 */
[----:B------:R-:W-:-:S11]  /*0860*/  FSETP.GEU.AND P1, PT, R10, -126, PT ;  /* 0xc2fc00000a00780b */ /* 0x000fd60003f2e000 */
[----:B------:R-:W-:Y:S02]  /*0870*/  @!P0 FMUL R16, R16, 0.5 ;  /* 0x3f00000010108820 */ /* 0x000fe40000400000 */
[----:B------:R-:W-:Y:S02]  /*0880*/  @!P1 FMUL R10, R10, 0.5 ;  /* 0x3f0000000a0a9820 */ /* 0x000fe40000400000 */
[----:B------:R-:W0:Y:S08]  /*0890*/  MUFU.EX2 R2, R16 ;  /* 0x0000001000027308 */ /* 0x000e300000000800 */
[----:B------:R-:W1:Y:S01]  /*08a0*/  MUFU.EX2 R3, R10 ;  /* 0x0000000a00037308 */ /* 0x000e620000000800 */
[----:B0-----:R-:W-:-:S04]  /*08b0*/  @!P0 FMUL R2, R2, R2 ;  /* 0x0000000202028220 */ /* 0x001fc80000400000 */
[----:B------:R-:W-:Y:S01]  /*08c0*/  FADD R4, R2, 1 ;  /* 0x3f80000002047421 */ /* 0x000fe20000000000 */
[----:B-1----:R-:W-:-:S04]  /*08d0*/  @!P1 FMUL R3, R3, R3 ;  /* 0x0000000303039220 */ /* 0x002fc80000400000 */
[----:B------:R-:W-:Y:S01]  /*08e0*/  FADD R5, R3, 1 ;  /* 0x3f80000003057421 */ /* 0x000fe20000000000 */
[----:B------:R-:W-:Y:S01]  /*08f0*/  FSETP.GT.AND P0, PT, R4, 8.50705917302346158658e+37, PT ;  /* 0x7e8000000400780b */ /* 0x000fe20003f04000 */
[----:B------:R-:W0:Y:S03]  /*0900*/  LDC.64 R2, c[0x0][0x210] ;  /* 0x00008400ff027b82 */ /* 0x000e260000000a00 */
[----:B------:R-:W-:Y:S01]  /*0910*/  FSETP.GT.AND P1, PT, R5, 8.50705917302346158658e+37, PT ;  /* 0x7e8000000500780b */ /* 0x000fe20003f24000 */
[----:B------:R-:W-:-:S08]  /*0920*/  HFMA2.MMA R8, -RZ, RZ, 1.625, 0 ;  /* 0x3e800000ff087435 */ /* 0x000fd000000001ff */
[----:B------:R-:W-:-:S04]  /*0930*/  @P0 FMUL R4, R4, 0.25 ;  /* 0x3e80000004040820 */ /* 0x000fc80000400000 */
[----:B------:R-:W-:Y:S02]  /*0940*/  @P1 FMUL R5, R5, 0.25 ;  /* 0x3e80000005051820 */ /* 0x000fe40000400000 */
[----:B------:R-:W1:Y:S08]  /*0950*/  MUFU.RCP R4, R4 ;  /* 0x0000000400047308 */ /* 0x000e700000001000 */
[----:B------:R-:W2:Y:S01]  /*0960*/  MUFU.RCP R5, R5 ;  /* 0x0000000500057308 */ /* 0x000ea20000001000 */
[----:B------:R-:W-:-:S02]  /*0970*/  FSEL R7, R8, 1, P0 ;  /* 0x3f80000008077808 */ /* 0x000fc40000000000 */
[----:B------:R-:W-:Y:S01]  /*0980*/  FSEL R8, R8, 1, P1 ;  /* 0x3f80000008087808 */ /* 0x000fe20000800000 */
[----:B0-----:R-:W-:-:S04]  /*0990*/  IMAD.WIDE R2, R0, 0x4, R2 ;  /* 0x0000000400027825 */ /* 0x001fc800078e0202 */
[----:B-1----:R-:W-:Y:S01]  /*09a0*/  FMUL R6, R4, R7 ;  /* 0x0000000704067220 */ /* 0x002fe20000400000 */
[----:B--2---:R-:W-:-:S05]  /*09b0*/  FMUL R7, R5, R8 ;  /* 0x0000000805077220 */ /* 0x004fca0000400000 */
[----:B------:R-:W-:Y:S01]  /*09c0*/  STG.E.64 desc[UR4][R2.64], R6 ;  /* 0x0000000602007986 */ /* 0x000fe2000c101b04 */
[----:B------:R-:W-:Y:S05]  /*09d0*/  EXIT ;  /* 0x000000000000794d */ /* 0x000fea0003800000 */
.L_x_0:
[----:B------:R-:W-:-:S00]  /*09e0*/  BRA `(.L_x_0) ;  /* 0xfffffffc00fc7947 */ /* 0x000fc0000383ffff */
[----:B------:R-:W-:-:S00]  /*09f0*/  NOP ;  /* 0x0000000000007918 */ /* 0x000fc00000000000 */
        /* <DEDUP_REMOVED lines=8> */
.L_x_1:


//--------------------- .nv.constant0.triton_poi_fused__unsafe_index_add_convolution_mul_sigmoid_sub_146 --------------------------
	.section	.nv.constant0.triton_poi_fused__unsafe_index_add_convolution_mul_sigmoid_sub_146,"a",@progbits
	.sectionflags	@""
	.align	4
.nv.constant0.triton_poi_fused__unsafe_index_add_convolution_mul_sigmoid_sub_146:
	.zero		604
